//
// Generated by NVIDIA NVVM Compiler
//
// Compiler Build ID: CL-36424714
// Cuda compilation tools, release 13.0, V13.0.88
// Based on NVVM 20.0.0
//

.version 9.0
.target sm_100
.address_size 64

	// .globl	_Z3addPiS_S_
.extern .func  (.param .b32 func_retval0) vprintf
(
	.param .b64 vprintf_param_0,
	.param .b64 vprintf_param_1
)
;
.global .align 1 .b8 $str[29] = {105, 110, 115, 105, 100, 101, 32, 100, 101, 118, 105, 99, 101, 58, 32, 37, 100, 32, 43, 32, 37, 100, 32, 61, 32, 37, 100, 10};

.visible .entry _Z3addPiS_S_(
	.param .u64 .ptr .align 1 _Z3addPiS_S__param_0,
	.param .u64 .ptr .align 1 _Z3addPiS_S__param_1,
	.param .u64 .ptr .align 1 _Z3addPiS_S__param_2
)
{
	.local .align 8 .b8 	__local_depot0[16];
	.reg .b64 	%SP;
	.reg .b64 	%SPL;
	.reg .b32 	%r<8>;
	.reg .b64 	%rd<11>;

	mov.u64 	%SPL, __local_depot0;
	cvta.local.u64 	%SP, %SPL;
	ld.param.u64 	%rd1, [_Z3addPiS_S__param_0];
	ld.param.u64 	%rd2, [_Z3addPiS_S__param_1];
	ld.param.u64 	%rd3, [_Z3addPiS_S__param_2];
	cvta.to.global.u64 	%rd4, %rd3;
	cvta.to.global.u64 	%rd5, %rd2;
	cvta.to.global.u64 	%rd6, %rd1;
	add.u64 	%rd7, %SP, 0;
	add.u64 	%rd8, %SPL, 0;
	ld.global.u32 	%r1, [%rd6];
	ld.global.u32 	%r2, [%rd5];
	add.s32 	%r3, %r2, %r1;
	st.global.u32 	[%rd4], %r3;
	ld.global.u32 	%r4, [%rd6];
	ld.global.u32 	%r5, [%rd5];
	st.local.v2.u32 	[%rd8], {%r4, %r5};
	st.local.u32 	[%rd8+8], %r3;
	mov.u64 	%rd9, $str;
	cvta.global.u64 	%rd10, %rd9;
	{ // callseq 0, 0
	.param .b64 param0;
	st.param.b64 	[param0], %rd10;
	.param .b64 param1;
	st.param.b64 	[param1], %rd7;
	.param .b32 retval0;
	call.uni (retval0), 
	vprintf, 
	(
	param0, 
	param1
	);
	ld.param.b32 	%r6, [retval0];
	} // callseq 0
	ret;

}


// ===== COMPILED SASS (sm_100) =====

	.target	sm_100

	.elftype	@"ET_EXEC"


//--------------------- .note.nv.tkinfo           --------------------------
	.section	.note.nv.tkinfo,"",@"SHT_NOTE"
	.sectionflags	@"SHF_NOTE_NV_TKINFO"
	.tkinfo
        /*0018*/ 	.word	0x00000002
        /*0030*/ 	.string	""
        /*0030*/ 	.string	"ptxas"
        /*0030*/ 	.string	"Cuda compilation tools, release 13.0, V13.0.88"
        /*0030*/ 	.string	"Build cuda_13.0.r13.0/compiler.36424714_0"
        /*0030*/ 	.string	"-arch sm_100 -m 64 "



//--------------------- .note.nv.cuinfo           --------------------------
	.section	.note.nv.cuinfo,"",@"SHT_NOTE"
	.sectionflags	@"SHF_NOTE_NV_CUINFO"
        /*0018*/ 	.short	0x0002
        /*001a*/ 	.short	0x0064
        /*001c*/ 	.short	0x0082
	.zero		2


//--------------------- .nv.info                  --------------------------
	.section	.nv.info,"",@"SHT_CUDA_INFO"
	.align	4


	//----- nvinfo : EIATTR_REGCOUNT
	.align		4
        /*0000*/ 	.byte	0x04, 0x2f
        /*0002*/ 	.short	(.L_2 - .L_1)
	.align		4
.L_1:
        /*0004*/ 	.word	index@(_Z3addPiS_S_)
        /*0008*/ 	.word	0x00000018


	//----- nvinfo : EIATTR_FRAME_SIZE
	.align		4
.L_2:
        /*000c*/ 	.byte	0x04, 0x11
        /*000e*/ 	.short	(.L_4 - .L_3)
	.align		4
.L_3:
        /*0010*/ 	.word	index@(_Z3addPiS_S_)
        /*0014*/ 	.word	0x00000010


	//----- nvinfo : EIATTR_MIN_STACK_SIZE
	.align		4
.L_4:
        /*0018*/ 	.byte	0x04, 0x12
        /*001a*/ 	.short	(.L_6 - .L_5)
	.align		4
.L_5:
        /*001c*/ 	.word	index@(_Z3addPiS_S_)
        /*0020*/ 	.word	0x00000010
.L_6:


//--------------------- .nv.compat                --------------------------
	.section	.nv.compat,"",@"SHT_CUDA_COMPAT_INFO"
	.align	4
        /*0000*/ 	.byte	0x02, 0x09, 0x00, 0x00, 0x02, 0x02, 0x01, 0x00, 0x02, 0x05, 0x05, 0x00, 0x03, 0x07, 0x01, 0x01
        /*0010*/ 	.byte	0x02, 0x03, 0x00, 0x00, 0x02, 0x06, 0x01, 0x00, 0x04, 0x0b, 0x08, 0x00, 0x09, 0x00, 0x00, 0x00
        /*0020*/ 	.byte	0x00, 0x00, 0x00, 0x00


//--------------------- .nv.info._Z3addPiS_S_     --------------------------
	.section	.nv.info._Z3addPiS_S_,"",@"SHT_CUDA_INFO"
	.sectionflags	@""
	.align	4


	//----- nvinfo : EIATTR_CUDA_API_VERSION
	.align		4
        /*0000*/ 	.byte	0x04, 0x37
        /*0002*/ 	.short	(.L_8 - .L_7)
.L_7:
        /*0004*/ 	.word	0x00000082


	//----- nvinfo : EIATTR_KPARAM_INFO
	.align		4
.L_8:
        /*0008*/ 	.byte	0x04, 0x17
        /*000a*/ 	.short	(.L_10 - .L_9)
.L_9:
        /*000c*/ 	.word	0x00000000
        /*0010*/ 	.short	0x0002
        /*0012*/ 	.short	0x0010
        /*0014*/ 	.byte	0x00, 0xf5, 0x21, 0x00


	//----- nvinfo : EIATTR_KPARAM_INFO
	.align		4
.L_10:
        /*0018*/ 	.byte	0x04, 0x17
        /*001a*/ 	.short	(.L_12 - .L_11)
.L_11:
        /*001c*/ 	.word	0x00000000
        /*0020*/ 	.short	0x0001
        /*0022*/ 	.short	0x0008
        /*0024*/ 	.byte	0x00, 0xf5, 0x21, 0x00


	//----- nvinfo : EIATTR_KPARAM_INFO
	.align		4
.L_12:
        /*0028*/ 	.byte	0x04, 0x17
        /*002a*/ 	.short	(.L_14 - .L_13)
.L_13:
        /*002c*/ 	.word	0x00000000
        /*0030*/ 	.short	0x0000
        /*0032*/ 	.short	0x0000
        /*0034*/ 	.byte	0x00, 0xf5, 0x21, 0x00


	//----- nvinfo : EIATTR_SPARSE_MMA_MASK
	.align		4
.L_14:
        /*0038*/ 	.byte	0x03, 0x50
        /*003a*/ 	.short	0x0000


	//----- nvinfo : EIATTR_MAXREG_COUNT
	.align		4
        /*003c*/ 	.byte	0x03, 0x1b
        /*003e*/ 	.short	0x00ff


	//----- nvinfo : EIATTR_EXTERNS
	.align		4
        /*0040*/ 	.byte	0x04, 0x0f
        /*0042*/ 	.short	(.L_16 - .L_15)


	//   ....[0]....
	.align		4
.L_15:
        /*0044*/ 	.word	index@(vprintf)


	//----- nvinfo : EIATTR_MERCURY_ISA_VERSION
	.align		4
.L_16:
        /*0048*/ 	.byte	0x03, 0x5f
        /*004a*/ 	.short	0x0101


	//----- nvinfo : EIATTR_VRC_CTA_INIT_COUNT
	.align		4
        /*004c*/ 	.byte	0x02, 0x4a
	.zero		1
	.zero		1


	//----- nvinfo : EIATTR_SYSCALL_OFFSETS
	.align		4
        /*0050*/ 	.byte	0x04, 0x46
        /*0052*/ 	.short	(.L_18 - .L_17)


	//   ....[0]....
.L_17:
        /*0054*/ 	.word	0x00000180


	//----- nvinfo : EIATTR_EXIT_INSTR_OFFSETS
	.align		4
.L_18:
        /*0058*/ 	.byte	0x04, 0x1c
        /*005a*/ 	.short	(.L_20 - .L_19)


	//   ....[0]....
.L_19:
        /*005c*/ 	.word	0x00000190


	//----- nvinfo : EIATTR_CBANK_PARAM_SIZE
	.align		4
.L_20:
        /*0060*/ 	.byte	0x03, 0x19
        /*0062*/ 	.short	0x0018


	//----- nvinfo : EIATTR_PARAM_CBANK
	.align		4
        /*0064*/ 	.byte	0x04, 0x0a
        /*0066*/ 	.short	(.L_22 - .L_21)
	.align		4
.L_21:
        /*0068*/ 	.word	index@(.nv.constant0._Z3addPiS_S_)
        /*006c*/ 	.short	0x0380
        /*006e*/ 	.short	0x0018


	//----- nvinfo : EIATTR_SW_WAR
	.align		4
.L_22:
        /*0070*/ 	.byte	0x04, 0x36
        /*0072*/ 	.short	(.L_24 - .L_23)
.L_23:
        /*0074*/ 	.word	0x00000008
.L_24:


//--------------------- .nv.callgraph             --------------------------
	.section	.nv.callgraph,"",@"SHT_CUDA_CALLGRAPH"
	.align	4
	.sectionentsize	8
	.align		4
        /*0000*/ 	.word	0x00000000
	.align		4
        /*0004*/ 	.word	0xffffffff
	.align		4
        /*0008*/ 	.word	index@(_Z3addPiS_S_)
	.align		4
        /*000c*/ 	.word	index@(vprintf)
	.align		4
        /*0010*/ 	.word	0x00000000
	.align		4
        /*0014*/ 	.word	0xfffffffe
	.align		4
        /*0018*/ 	.word	0x00000000
	.align		4
        /*001c*/ 	.word	0xfffffffd
	.align		4
        /*0020*/ 	.word	0x00000000
	.align		4
        /*0024*/ 	.word	0xfffffffc


//--------------------- .nv.constant4             --------------------------
	.section	.nv.constant4,"a",@progbits
	.align	8
	.align		8
.nv.constant4:
        /*0000*/ 	.dword	vprintf
	.align		8
        /*0008*/ 	.dword	$str


//--------------------- .text._Z3addPiS_S_        --------------------------
	.section	.text._Z3addPiS_S_,"ax",@progbits
	.align	128
        .global         _Z3addPiS_S_
        .type           _Z3addPiS_S_,@function
        .size           _Z3addPiS_S_,(.L_x_2 - _Z3addPiS_S_)
        .other          _Z3addPiS_S_,@"STO_CUDA_ENTRY STV_DEFAULT"
_Z3addPiS_S_:
.text._Z3addPiS_S_:
[----:B------:R-:W0:Y:S08]  /*0000*/  LDC R1, c[0x0][0x37c] ;  /* 0x0000df00ff017b82 */ /* 0x000e300000000800 */
[----:B------:R-:W1:Y:S01]  /*0010*/  LDC.64 R2, c[0x0][0x380] ;  /* 0x0000e000ff027b82 */ /* 0x000e620000000a00 */
[----:B------:R-:W1:Y:S01]  /*0020*/  LDCU.64 UR4, c[0x0][0x358] ;  /* 0x00006b00ff0477ac */ /* 0x000e620008000a00 */
[----:B0-----:R-:W-:Y:S01]  /*0030*/  VIADD R1, R1, 0xfffffff0 ;  /* 0xfffffff001017836 */ /* 0x001fe20000000000 */
[----:B------:R-:W0:Y:S05]  /*0040*/  LDCU.64 UR6, c[0x4][0x8] ;  /* 0x01000100ff0677ac */ /* 0x000e2a0008000a00 */
[----:B------:R-:W2:Y:S01]  /*0050*/  LDC.64 R8, c[0x0][0x388] ;  /* 0x0000e200ff087b82 */ /* 0x000ea20000000a00 */
[----:B-1----:R-:W3:Y:S04]  /*0060*/  LDG.E R0, desc[UR4][R2.64] ;  /* 0x0000000402007981 */ /* 0x002ee8000c1e1900 */
[----:B--2---:R-:W3:Y:S03]  /*0070*/  LDG.E R7, desc[UR4][R8.64] ;  /* 0x0000000408077981 */ /* 0x004ee6000c1e1900 */
[----:B------:R-:W1:Y:S01]  /*0080*/  LDC.64 R4, c[0x0][0x390] ;  /* 0x0000e400ff047b82 */ /* 0x000e620000000a00 */
[----:B---3--:R-:W-:-:S05]  /*0090*/  IMAD.IADD R0, R0, 0x1, R7 ;  /* 0x0000000100007824 */ /* 0x008fca00078e0207 */
[----:B-1----:R0:W-:Y:S04]  /*00a0*/  STG.E desc[UR4][R4.64], R0 ;  /* 0x0000000004007986 */ /* 0x0021e8000c101904 */
[----:B------:R-:W2:Y:S04]  /*00b0*/  LDG.E R10, desc[UR4][R2.64] ;  /* 0x00000004020a7981 */ /* 0x000ea8000c1e1900 */
[----:B------:R-:W2:Y:S01]  /*00c0*/  LDG.E R11, desc[UR4][R8.64] ;  /* 0x00000004080b7981 */ /* 0x000ea2000c1e1900 */
[----:B------:R-:W-:Y:S01]  /*00d0*/  MOV R12, 0x0 ;  /* 0x00000000000c7802 */ /* 0x000fe20000000f00 */
[----:B------:R-:W1:Y:S02]  /*00e0*/  LDCU UR4, c[0x0][0x2f8] ;  /* 0x00005f00ff0477ac */ /* 0x000e640008000800 */
[----:B------:R3:W-:Y:S01]  /*00f0*/  STL [R1+0x8], R0 ;  /* 0x0000080001007387 */ /* 0x0007e20000100800 */
[----:B0-----:R-:W-:Y:S01]  /*0100*/  MOV R4, UR6 ;  /* 0x0000000600047c02 */ /* 0x001fe20008000f00 */
[----:B------:R-:W0:Y:S01]  /*0110*/  LDCU UR5, c[0x0][0x2fc] ;  /* 0x00005f80ff0577ac */ /* 0x000e220008000800 */
[----:B------:R-:W4:Y:S01]  /*0120*/  LDC.64 R12, c[0x4][R12] ;  /* 0x010000000c0c7b82 */ /* 0x000f220000000a00 */
[----:B------:R-:W-:Y:S01]  /*0130*/  IMAD.U32 R5, RZ, RZ, UR7 ;  /* 0x00000007ff057e24 */ /* 0x000fe2000f8e00ff */
[----:B-1----:R-:W-:-:S04]  /*0140*/  IADD3 R6, P0, PT, R1, UR4, RZ ;  /* 0x0000000401067c10 */ /* 0x002fc8000ff1e0ff */
[----:B0-----:R-:W-:Y:S01]  /*0150*/  IADD3.X R7, PT, PT, RZ, UR5, RZ, P0, !PT ;  /* 0x00000005ff077c10 */ /* 0x001fe200087fe4ff */
[----:B--2-4-:R3:W-:Y:S08]  /*0160*/  STL.64 [R1], R10 ;  /* 0x0000000a01007387 */ /* 0x0147f00000100a00 */
[----:B------:R-:W-:-:S07]  /*0170*/  LEPC R20, `(.L_x_0) ;  /* 0x000000001014794e */ /* 0x000fce0000000000 */
[----:B---3--:R-:W-:Y:S05]  /*0180*/  CALL.ABS.NOINC R12 ;  /* 0x000000000c007343 */ /* 0x008fea0003c00000 */
.L_x_0:
[----:B------:R-:W-:Y:S05]  /*0190*/  EXIT ;  /* 0x000000000000794d */ /* 0x000fea0003800000 */
.L_x_1:
[----:B------:R-:W-:-:S00]  /*01a0*/  BRA `(.L_x_1) ;  /* 0xfffffffc00fc7947 */ /* 0x000fc0000383ffff */
[----:B------:R-:W-:-:S00]  /*01b0*/  NOP ;  /* 0x0000000000007918 */ /* 0x000fc00000000000 */
        /* <DEDUP_REMOVED lines=12> */
.L_x_2:


//--------------------- .nv.global.init           --------------------------
	.section	.nv.global.init,"aw",@progbits
.nv.global.init:
	.type		$str,@object
	.size		$str,(.L_0 - $str)
$str:
        /*0000*/ 	.byte	0x69, 0x6e, 0x73, 0x69, 0x64, 0x65, 0x20, 0x64, 0x65, 0x76, 0x69, 0x63, 0x65, 0x3a, 0x20, 0x25
        /*0010*/ 	.byte	0x64, 0x20, 0x2b, 0x20, 0x25, 0x64, 0x20, 0x3d, 0x20, 0x25, 0x64, 0x0a, 0x00
.L_0:


//--------------------- .nv.shared.reserved.0     --------------------------
	.section	.nv.shared.reserved.0,"aw",@nobits
	.weak		__nv_reservedSMEM_offset_0_alias
	.size		__nv_reservedSMEM_offset_0_alias, 0, 64
	.other		__nv_reservedSMEM_offset_0_alias,@"STO_CUDA_RESERVED_SHARED STV_DEFAULT"
__nv_reservedSMEM_offset_0_alias:
	.zero		0
	.zero		64


//--------------------- .nv.constant0._Z3addPiS_S_ --------------------------
	.section	.nv.constant0._Z3addPiS_S_,"a",@progbits
	.sectionflags	@""
	.align	4
.nv.constant0._Z3addPiS_S_:
	.zero		920


//--------------------- SYMBOLS --------------------------

	.type		.nv.reservedSmem.offset0,@object
	.size		.nv.reservedSmem.offset0,0x4
	.type		vprintf,@function
